//
// Generated by NVIDIA NVVM Compiler
//
// Compiler Build ID: CL-36424714
// Cuda compilation tools, release 13.0, V13.0.88
// Based on NVVM 20.0.0
//

.version 9.0
.target sm_100
.address_size 64

	// .globl	_Z9vectorAddPfS_S_

.visible .entry _Z9vectorAddPfS_S_(
	.param .u64 .ptr .align 1 _Z9vectorAddPfS_S__param_0,
	.param .u64 .ptr .align 1 _Z9vectorAddPfS_S__param_1,
	.param .u64 .ptr .align 1 _Z9vectorAddPfS_S__param_2
)
{
	.reg .pred 	%p<2>;
	.reg .b32 	%r<5>;
	.reg .b32 	%f<4>;
	.reg .b64 	%rd<11>;

	ld.param.u64 	%rd1, [_Z9vectorAddPfS_S__param_0];
	ld.param.u64 	%rd2, [_Z9vectorAddPfS_S__param_1];
	ld.param.u64 	%rd3, [_Z9vectorAddPfS_S__param_2];
	mov.u32 	%r2, %tid.x;
	mov.u32 	%r3, %ctaid.x;
	mov.u32 	%r4, %ntid.x;
	mad.lo.s32 	%r1, %r3, %r4, %r2;
	setp.gt.s32 	%p1, %r1, 999999;
	@%p1 bra 	$L__BB0_2;
	cvta.to.global.u64 	%rd4, %rd1;
	cvta.to.global.u64 	%rd5, %rd2;
	cvta.to.global.u64 	%rd6, %rd3;
	mul.wide.s32 	%rd7, %r1, 4;
	add.s64 	%rd8, %rd4, %rd7;
	ld.global.f32 	%f1, [%rd8];
	add.s64 	%rd9, %rd5, %rd7;
	ld.global.f32 	%f2, [%rd9];
	add.f32 	%f3, %f1, %f2;
	add.s64 	%rd10, %rd6, %rd7;
	st.global.f32 	[%rd10], %f3;
$L__BB0_2:
	ret;

}
	// .globl	_Z9matrixMulPfS_S_i
.visible .entry _Z9matrixMulPfS_S_i(
	.param .u64 .ptr .align 1 _Z9matrixMulPfS_S_i_param_0,
	.param .u64 .ptr .align 1 _Z9matrixMulPfS_S_i_param_1,
	.param .u64 .ptr .align 1 _Z9matrixMulPfS_S_i_param_2,
	.param .u32 _Z9matrixMulPfS_S_i_param_3
)
{
	.reg .pred 	%p<10>;
	.reg .b32 	%r<40>;
	.reg .b32 	%f<67>;
	.reg .b64 	%rd<67>;

	ld.param.u64 	%rd14, [_Z9matrixMulPfS_S_i_param_0];
	ld.param.u64 	%rd15, [_Z9matrixMulPfS_S_i_param_1];
	ld.param.u32 	%r18, [_Z9matrixMulPfS_S_i_param_3];
	cvta.to.global.u64 	%rd1, %rd15;
	cvta.to.global.u64 	%rd2, %rd14;
	mov.u32 	%r19, %ctaid.y;
	mov.u32 	%r20, %ntid.y;
	mov.u32 	%r21, %tid.y;
	mad.lo.s32 	%r1, %r19, %r20, %r21;
	mov.u32 	%r22, %ctaid.x;
	mov.u32 	%r23, %ntid.x;
	mov.u32 	%r24, %tid.x;
	mad.lo.s32 	%r2, %r22, %r23, %r24;
	max.s32 	%r25, %r1, %r2;
	setp.ge.s32 	%p1, %r25, %r18;
	@%p1 bra 	$L__BB1_13;
	mul.lo.s32 	%r3, %r18, %r1;
	and.b32  	%r4, %r18, 7;
	setp.lt.u32 	%p2, %r18, 8;
	mov.f32 	%f66, 0f00000000;
	mov.b32 	%r38, 0;
	@%p2 bra 	$L__BB1_4;
	and.b32  	%r38, %r18, 2147483640;
	neg.s32 	%r36, %r38;
	mul.wide.s32 	%rd16, %r18, 4;
	add.s64 	%rd3, %rd1, %rd16;
	shl.b32 	%r7, %r18, 3;
	mul.wide.s32 	%rd17, %r18, 8;
	add.s64 	%rd4, %rd1, %rd17;
	mul.wide.s32 	%rd18, %r18, 12;
	add.s64 	%rd5, %rd1, %rd18;
	mul.wide.s32 	%rd19, %r18, 16;
	add.s64 	%rd6, %rd1, %rd19;
	mul.wide.s32 	%rd20, %r18, 20;
	add.s64 	%rd7, %rd1, %rd20;
	mul.wide.s32 	%rd21, %r18, 24;
	add.s64 	%rd8, %rd1, %rd21;
	mul.wide.s32 	%rd22, %r18, 28;
	add.s64 	%rd9, %rd1, %rd22;
	mul.wide.u32 	%rd23, %r3, 4;
	add.s64 	%rd24, %rd23, %rd2;
	add.s64 	%rd66, %rd24, 16;
	mov.f32 	%f66, 0f00000000;
	mov.u32 	%r35, %r2;
$L__BB1_3:
	.pragma "nounroll";
	mul.wide.s32 	%rd25, %r35, 4;
	add.s64 	%rd26, %rd3, %rd25;
	add.s64 	%rd27, %rd4, %rd25;
	add.s64 	%rd28, %rd5, %rd25;
	add.s64 	%rd29, %rd6, %rd25;
	add.s64 	%rd30, %rd7, %rd25;
	add.s64 	%rd31, %rd8, %rd25;
	add.s64 	%rd32, %rd9, %rd25;
	add.s64 	%rd33, %rd1, %rd25;
	ld.global.f32 	%f16, [%rd66+-16];
	ld.global.f32 	%f17, [%rd33];
	fma.rn.f32 	%f18, %f16, %f17, %f66;
	ld.global.f32 	%f19, [%rd66+-12];
	ld.global.f32 	%f20, [%rd26];
	fma.rn.f32 	%f21, %f19, %f20, %f18;
	ld.global.f32 	%f22, [%rd66+-8];
	ld.global.f32 	%f23, [%rd27];
	fma.rn.f32 	%f24, %f22, %f23, %f21;
	ld.global.f32 	%f25, [%rd66+-4];
	ld.global.f32 	%f26, [%rd28];
	fma.rn.f32 	%f27, %f25, %f26, %f24;
	ld.global.f32 	%f28, [%rd66];
	ld.global.f32 	%f29, [%rd29];
	fma.rn.f32 	%f30, %f28, %f29, %f27;
	ld.global.f32 	%f31, [%rd66+4];
	ld.global.f32 	%f32, [%rd30];
	fma.rn.f32 	%f33, %f31, %f32, %f30;
	ld.global.f32 	%f34, [%rd66+8];
	ld.global.f32 	%f35, [%rd31];
	fma.rn.f32 	%f36, %f34, %f35, %f33;
	ld.global.f32 	%f37, [%rd66+12];
	ld.global.f32 	%f38, [%rd32];
	fma.rn.f32 	%f66, %f37, %f38, %f36;
	add.s32 	%r36, %r36, 8;
	add.s32 	%r35, %r35, %r7;
	add.s64 	%rd66, %rd66, 32;
	setp.ne.s32 	%p3, %r36, 0;
	@%p3 bra 	$L__BB1_3;
$L__BB1_4:
	setp.eq.s32 	%p4, %r4, 0;
	@%p4 bra 	$L__BB1_12;
	and.b32  	%r13, %r18, 3;
	setp.lt.u32 	%p5, %r4, 4;
	@%p5 bra 	$L__BB1_7;
	add.s32 	%r27, %r38, %r3;
	mul.wide.u32 	%rd34, %r27, 4;
	add.s64 	%rd35, %rd2, %rd34;
	ld.global.f32 	%f40, [%rd35];
	mad.lo.s32 	%r28, %r38, %r18, %r2;
	mul.wide.s32 	%rd36, %r28, 4;
	add.s64 	%rd37, %rd1, %rd36;
	ld.global.f32 	%f41, [%rd37];
	fma.rn.f32 	%f42, %f40, %f41, %f66;
	cvt.u64.u32 	%rd38, %r3;
	cvt.u64.u32 	%rd39, %r38;
	add.s64 	%rd40, %rd39, %rd38;
	shl.b64 	%rd41, %rd40, 2;
	add.s64 	%rd42, %rd2, %rd41;
	ld.global.f32 	%f43, [%rd42+4];
	mul.wide.s32 	%rd43, %r18, 4;
	add.s64 	%rd44, %rd37, %rd43;
	ld.global.f32 	%f44, [%rd44];
	fma.rn.f32 	%f45, %f43, %f44, %f42;
	ld.global.f32 	%f46, [%rd42+8];
	add.s64 	%rd45, %rd44, %rd43;
	ld.global.f32 	%f47, [%rd45];
	fma.rn.f32 	%f48, %f46, %f47, %f45;
	ld.global.f32 	%f49, [%rd42+12];
	add.s64 	%rd46, %rd45, %rd43;
	ld.global.f32 	%f50, [%rd46];
	fma.rn.f32 	%f66, %f49, %f50, %f48;
	add.s32 	%r38, %r38, 4;
$L__BB1_7:
	setp.eq.s32 	%p6, %r13, 0;
	@%p6 bra 	$L__BB1_12;
	setp.eq.s32 	%p7, %r13, 1;
	@%p7 bra 	$L__BB1_10;
	add.s32 	%r29, %r38, %r3;
	mul.wide.u32 	%rd47, %r29, 4;
	add.s64 	%rd48, %rd2, %rd47;
	ld.global.f32 	%f52, [%rd48];
	mad.lo.s32 	%r30, %r38, %r18, %r2;
	mul.wide.s32 	%rd49, %r30, 4;
	add.s64 	%rd50, %rd1, %rd49;
	ld.global.f32 	%f53, [%rd50];
	fma.rn.f32 	%f54, %f52, %f53, %f66;
	cvt.u64.u32 	%rd51, %r3;
	cvt.u64.u32 	%rd52, %r38;
	add.s64 	%rd53, %rd52, %rd51;
	shl.b64 	%rd54, %rd53, 2;
	add.s64 	%rd55, %rd2, %rd54;
	ld.global.f32 	%f55, [%rd55+4];
	mul.wide.s32 	%rd56, %r18, 4;
	add.s64 	%rd57, %rd50, %rd56;
	ld.global.f32 	%f56, [%rd57];
	fma.rn.f32 	%f66, %f55, %f56, %f54;
	add.s32 	%r38, %r38, 2;
$L__BB1_10:
	and.b32  	%r31, %r18, 1;
	setp.eq.b32 	%p8, %r31, 1;
	not.pred 	%p9, %p8;
	@%p9 bra 	$L__BB1_12;
	add.s32 	%r32, %r38, %r3;
	mul.wide.u32 	%rd58, %r32, 4;
	add.s64 	%rd59, %rd2, %rd58;
	ld.global.f32 	%f57, [%rd59];
	mad.lo.s32 	%r33, %r38, %r18, %r2;
	mul.wide.s32 	%rd60, %r33, 4;
	add.s64 	%rd61, %rd1, %rd60;
	ld.global.f32 	%f58, [%rd61];
	fma.rn.f32 	%f66, %f57, %f58, %f66;
$L__BB1_12:
	ld.param.u64 	%rd65, [_Z9matrixMulPfS_S_i_param_2];
	add.s32 	%r34, %r3, %r2;
	cvta.to.global.u64 	%rd62, %rd65;
	mul.wide.s32 	%rd63, %r34, 4;
	add.s64 	%rd64, %rd62, %rd63;
	st.global.f32 	[%rd64], %f66;
$L__BB1_13:
	ret;

}


// ===== COMPILED SASS (sm_100) =====

	.target	sm_100

	.elftype	@"ET_EXEC"


//--------------------- .note.nv.tkinfo           --------------------------
	.section	.note.nv.tkinfo,"",@"SHT_NOTE"
	.sectionflags	@"SHF_NOTE_NV_TKINFO"
	.tkinfo
        /*0018*/ 	.word	0x00000002
        /*0030*/ 	.string	""
        /*0030*/ 	.string	"ptxas"
        /*0030*/ 	.string	"Cuda compilation tools, release 13.0, V13.0.88"
        /*0030*/ 	.string	"Build cuda_13.0.r13.0/compiler.36424714_0"
        /*0030*/ 	.string	"-arch sm_100 -m 64 "



//--------------------- .note.nv.cuinfo           --------------------------
	.section	.note.nv.cuinfo,"",@"SHT_NOTE"
	.sectionflags	@"SHF_NOTE_NV_CUINFO"
        /*0018*/ 	.short	0x0002
        /*001a*/ 	.short	0x0064
        /*001c*/ 	.short	0x0082
	.zero		2


//--------------------- .nv.info                  --------------------------
	.section	.nv.info,"",@"SHT_CUDA_INFO"
	.align	4


	//----- nvinfo : EIATTR_REGCOUNT
	.align		4
        /*0000*/ 	.byte	0x04, 0x2f
        /*0002*/ 	.short	(.L_1 - .L_0)
	.align		4
.L_0:
        /*0004*/ 	.word	index@(_Z9vectorAddPfS_S_)
        /*0008*/ 	.word	0x0000000c


	//----- nvinfo : EIATTR_FRAME_SIZE
	.align		4
.L_1:
        /*000c*/ 	.byte	0x04, 0x11
        /*000e*/ 	.short	(.L_3 - .L_2)
	.align		4
.L_2:
        /*0010*/ 	.word	index@(_Z9vectorAddPfS_S_)
        /*0014*/ 	.word	0x00000000


	//----- nvinfo : EIATTR_REGCOUNT
	.align		4
.L_3:
        /*0018*/ 	.byte	0x04, 0x2f
        /*001a*/ 	.short	(.L_5 - .L_4)
	.align		4
.L_4:
        /*001c*/ 	.word	index@(_Z9matrixMulPfS_S_i)
        /*0020*/ 	.word	0x0000001e


	//----- nvinfo : EIATTR_FRAME_SIZE
	.align		4
.L_5:
        /*0024*/ 	.byte	0x04, 0x11
        /*0026*/ 	.short	(.L_7 - .L_6)
	.align		4
.L_6:
        /*0028*/ 	.word	index@(_Z9matrixMulPfS_S_i)
        /*002c*/ 	.word	0x00000000


	//----- nvinfo : EIATTR_MIN_STACK_SIZE
	.align		4
.L_7:
        /*0030*/ 	.byte	0x04, 0x12
        /*0032*/ 	.short	(.L_9 - .L_8)
	.align		4
.L_8:
        /*0034*/ 	.word	index@(_Z9matrixMulPfS_S_i)
        /*0038*/ 	.word	0x00000000


	//----- nvinfo : EIATTR_MIN_STACK_SIZE
	.align		4
.L_9:
        /*003c*/ 	.byte	0x04, 0x12
        /*003e*/ 	.short	(.L_11 - .L_10)
	.align		4
.L_10:
        /*0040*/ 	.word	index@(_Z9vectorAddPfS_S_)
        /*0044*/ 	.word	0x00000000
.L_11:


//--------------------- .nv.compat                --------------------------
	.section	.nv.compat,"",@"SHT_CUDA_COMPAT_INFO"
	.align	4
        /*0000*/ 	.byte	0x02, 0x09, 0x00, 0x00, 0x02, 0x02, 0x01, 0x00, 0x02, 0x05, 0x05, 0x00, 0x03, 0x07, 0x01, 0x01
        /*0010*/ 	.byte	0x02, 0x03, 0x00, 0x00, 0x02, 0x06, 0x01, 0x00, 0x04, 0x0b, 0x08, 0x00, 0x09, 0x00, 0x00, 0x00
        /*0020*/ 	.byte	0x00, 0x00, 0x00, 0x00


//--------------------- .nv.info._Z9matrixMulPfS_S_i --------------------------
	.section	.nv.info._Z9matrixMulPfS_S_i,"",@"SHT_CUDA_INFO"
	.sectionflags	@""
	.align	4


	//----- nvinfo : EIATTR_CUDA_API_VERSION
	.align		4
        /*0000*/ 	.byte	0x04, 0x37
        /*0002*/ 	.short	(.L_13 - .L_12)
.L_12:
        /*0004*/ 	.word	0x00000082


	//----- nvinfo : EIATTR_KPARAM_INFO
	.align		4
.L_13:
        /*0008*/ 	.byte	0x04, 0x17
        /*000a*/ 	.short	(.L_15 - .L_14)
.L_14:
        /*000c*/ 	.word	0x00000000
        /*0010*/ 	.short	0x0003
        /*0012*/ 	.short	0x0018
        /*0014*/ 	.byte	0x00, 0xf0, 0x11, 0x00


	//----- nvinfo : EIATTR_KPARAM_INFO
	.align		4
.L_15:
        /*0018*/ 	.byte	0x04, 0x17
        /*001a*/ 	.short	(.L_17 - .L_16)
.L_16:
        /*001c*/ 	.word	0x00000000
        /*0020*/ 	.short	0x0002
        /*0022*/ 	.short	0x0010
        /*0024*/ 	.byte	0x00, 0xf5, 0x21, 0x00


	//----- nvinfo : EIATTR_KPARAM_INFO
	.align		4
.L_17:
        /*0028*/ 	.byte	0x04, 0x17
        /*002a*/ 	.short	(.L_19 - .L_18)
.L_18:
        /*002c*/ 	.word	0x00000000
        /*0030*/ 	.short	0x0001
        /*0032*/ 	.short	0x0008
        /*0034*/ 	.byte	0x00, 0xf5, 0x21, 0x00


	//----- nvinfo : EIATTR_KPARAM_INFO
	.align		4
.L_19:
        /*0038*/ 	.byte	0x04, 0x17
        /*003a*/ 	.short	(.L_21 - .L_20)
.L_20:
        /*003c*/ 	.word	0x00000000
        /*0040*/ 	.short	0x0000
        /*0042*/ 	.short	0x0000
        /*0044*/ 	.byte	0x00, 0xf5, 0x21, 0x00


	//----- nvinfo : EIATTR_SPARSE_MMA_MASK
	.align		4
.L_21:
        /*0048*/ 	.byte	0x03, 0x50
        /*004a*/ 	.short	0x0000


	//----- nvinfo : EIATTR_MAXREG_COUNT
	.align		4
        /*004c*/ 	.byte	0x03, 0x1b
        /*004e*/ 	.short	0x00ff


	//----- nvinfo : EIATTR_MERCURY_ISA_VERSION
	.align		4
        /*0050*/ 	.byte	0x03, 0x5f
        /*0052*/ 	.short	0x0101


	//----- nvinfo : EIATTR_VRC_CTA_INIT_COUNT
	.align		4
        /*0054*/ 	.byte	0x02, 0x4a
	.zero		1
	.zero		1


	//----- nvinfo : EIATTR_EXIT_INSTR_OFFSETS
	.align		4
        /*0058*/ 	.byte	0x04, 0x1c
        /*005a*/ 	.short	(.L_23 - .L_22)


	//   ....[0]....
.L_22:
        /*005c*/ 	.word	0x000000c0


	//   ....[1]....
        /*0060*/ 	.word	0x00000a90


	//----- nvinfo : EIATTR_CBANK_PARAM_SIZE
	.align		4
.L_23:
        /*0064*/ 	.byte	0x03, 0x19
        /*0066*/ 	.short	0x001c


	//----- nvinfo : EIATTR_PARAM_CBANK
	.align		4
        /*0068*/ 	.byte	0x04, 0x0a
        /*006a*/ 	.short	(.L_25 - .L_24)
	.align		4
.L_24:
        /*006c*/ 	.word	index@(.nv.constant0._Z9matrixMulPfS_S_i)
        /*0070*/ 	.short	0x0380
        /*0072*/ 	.short	0x001c


	//----- nvinfo : EIATTR_SW_WAR
	.align		4
.L_25:
        /*0074*/ 	.byte	0x04, 0x36
        /*0076*/ 	.short	(.L_27 - .L_26)
.L_26:
        /*0078*/ 	.word	0x00000008
.L_27:


//--------------------- .nv.info._Z9vectorAddPfS_S_ --------------------------
	.section	.nv.info._Z9vectorAddPfS_S_,"",@"SHT_CUDA_INFO"
	.sectionflags	@""
	.align	4


	//----- nvinfo : EIATTR_CUDA_API_VERSION
	.align		4
        /*0000*/ 	.byte	0x04, 0x37
        /*0002*/ 	.short	(.L_29 - .L_28)
.L_28:
        /*0004*/ 	.word	0x00000082


	//----- nvinfo : EIATTR_KPARAM_INFO
	.align		4
.L_29:
        /*0008*/ 	.byte	0x04, 0x17
        /*000a*/ 	.short	(.L_31 - .L_30)
.L_30:
        /*000c*/ 	.word	0x00000000
        /*0010*/ 	.short	0x0002
        /*0012*/ 	.short	0x0010
        /*0014*/ 	.byte	0x00, 0xf5, 0x21, 0x00


	//----- nvinfo : EIATTR_KPARAM_INFO
	.align		4
.L_31:
        /*0018*/ 	.byte	0x04, 0x17
        /*001a*/ 	.short	(.L_33 - .L_32)
.L_32:
        /*001c*/ 	.word	0x00000000
        /*0020*/ 	.short	0x0001
        /*0022*/ 	.short	0x0008
        /*0024*/ 	.byte	0x00, 0xf5, 0x21, 0x00


	//----- nvinfo : EIATTR_KPARAM_INFO
	.align		4
.L_33:
        /*0028*/ 	.byte	0x04, 0x17
        /*002a*/ 	.short	(.L_35 - .L_34)
.L_34:
        /*002c*/ 	.word	0x00000000
        /*0030*/ 	.short	0x0000
        /*0032*/ 	.short	0x0000
        /*0034*/ 	.byte	0x00, 0xf5, 0x21, 0x00


	//----- nvinfo : EIATTR_SPARSE_MMA_MASK
	.align		4
.L_35:
        /*0038*/ 	.byte	0x03, 0x50
        /*003a*/ 	.short	0x0000


	//----- nvinfo : EIATTR_MAXREG_COUNT
	.align		4
        /*003c*/ 	.byte	0x03, 0x1b
        /*003e*/ 	.short	0x00ff


	//----- nvinfo : EIATTR_MERCURY_ISA_VERSION
	.align		4
        /*0040*/ 	.byte	0x03, 0x5f
        /*0042*/ 	.short	0x0101


	//----- nvinfo : EIATTR_VRC_CTA_INIT_COUNT
	.align		4
        /*0044*/ 	.byte	0x02, 0x4a
	.zero		1
	.zero		1


	//----- nvinfo : EIATTR_EXIT_INSTR_OFFSETS
	.align		4
        /*0048*/ 	.byte	0x04, 0x1c
        /*004a*/ 	.short	(.L_37 - .L_36)


	//   ....[0]....
.L_36:
        /*004c*/ 	.word	0x00000060


	//   ....[1]....
        /*0050*/ 	.word	0x00000120


	//----- nvinfo : EIATTR_CBANK_PARAM_SIZE
	.align		4
.L_37:
        /*0054*/ 	.byte	0x03, 0x19
        /*0056*/ 	.short	0x0018


	//----- nvinfo : EIATTR_PARAM_CBANK
	.align		4
        /*0058*/ 	.byte	0x04, 0x0a
        /*005a*/ 	.short	(.L_39 - .L_38)
	.align		4
.L_38:
        /*005c*/ 	.word	index@(.nv.constant0._Z9vectorAddPfS_S_)
        /*0060*/ 	.short	0x0380
        /*0062*/ 	.short	0x0018


	//----- nvinfo : EIATTR_SW_WAR
	.align		4
.L_39:
        /*0064*/ 	.byte	0x04, 0x36
        /*0066*/ 	.short	(.L_41 - .L_40)
.L_40:
        /*0068*/ 	.word	0x00000008
.L_41:


//--------------------- .nv.callgraph             --------------------------
	.section	.nv.callgraph,"",@"SHT_CUDA_CALLGRAPH"
	.align	4
	.sectionentsize	8
	.align		4
        /*0000*/ 	.word	0x00000000
	.align		4
        /*0004*/ 	.word	0xffffffff
	.align		4
        /*0008*/ 	.word	0x00000000
	.align		4
        /*000c*/ 	.word	0xfffffffe
	.align		4
        /*0010*/ 	.word	0x00000000
	.align		4
        /*0014*/ 	.word	0xfffffffd
	.align		4
        /*0018*/ 	.word	0x00000000
	.align		4
        /*001c*/ 	.word	0xfffffffc


//--------------------- .text._Z9matrixMulPfS_S_i --------------------------
	.section	.text._Z9matrixMulPfS_S_i,"ax",@progbits
	.align	128
        .global         _Z9matrixMulPfS_S_i
        .type           _Z9matrixMulPfS_S_i,@function
        .size           _Z9matrixMulPfS_S_i,(.L_x_6 - _Z9matrixMulPfS_S_i)
        .other          _Z9matrixMulPfS_S_i,@"STO_CUDA_ENTRY STV_DEFAULT"
_Z9matrixMulPfS_S_i:
.text._Z9matrixMulPfS_S_i:
[----:B------:R-:W-:Y:S01]  /*0000*/  LDC R1, c[0x0][0x37c] ;  /* 0x0000df00ff017b82 */ /* 0x000fe20000000800 */
[----:B------:R-:W0:Y:S07]  /*0010*/  S2R R0, SR_TID.Y ;  /* 0x0000000000007919 */ /* 0x000e2e0000002200 */
[----:B------:R-:W0:Y:S01]  /*0020*/  S2UR UR4, SR_CTAID.Y ;  /* 0x00000000000479c3 */ /* 0x000e220000002600 */
[----:B------:R-:W1:Y:S01]  /*0030*/  LDCU UR20, c[0x0][0x398] ;  /* 0x00007300ff1477ac */ /* 0x000e620008000800 */
[----:B------:R-:W2:Y:S06]  /*0040*/  S2R R3, SR_TID.X ;  /* 0x0000000000037919 */ /* 0x000eac0000002100 */
[----:B------:R-:W0:Y:S08]  /*0050*/  LDC R13, c[0x0][0x364] ;  /* 0x0000d900ff0d7b82 */ /* 0x000e300000000800 */
[----:B------:R-:W2:Y:S08]  /*0060*/  S2UR UR5, SR_CTAID.X ;  /* 0x00000000000579c3 */ /* 0x000eb00000002500 */
[----:B------:R-:W2:Y:S01]  /*0070*/  LDC R2, c[0x0][0x360] ;  /* 0x0000d800ff027b82 */ /* 0x000ea20000000800 */
[----:B0-----:R-:W-:-:S02]  /*0080*/  IMAD R13, R13, UR4, R0 ;  /* 0x000000040d0d7c24 */ /* 0x001fc4000f8e0200 */
[----:B--2---:R-:W-:-:S05]  /*0090*/  IMAD R0, R2, UR5, R3 ;  /* 0x0000000502007c24 */ /* 0x004fca000f8e0203 */
[----:B------:R-:W-:-:S04]  /*00a0*/  VIMNMX R2, PT, PT, R13, R0, !PT ;  /* 0x000000000d027248 */ /* 0x000fc80007fe0100 */
[----:B-1----:R-:W-:-:S13]  /*00b0*/  ISETP.GE.AND P0, PT, R2, UR20, PT ;  /* 0x0000001402007c0c */ /* 0x002fda000bf06270 */
[----:B------:R-:W-:Y:S05]  /*00c0*/  @P0 EXIT ;  /* 0x000000000000094d */ /* 0x000fea0003800000 */
[----:B------:R-:W-:Y:S01]  /*00d0*/  UISETP.GE.U32.AND UP0, UPT, UR20, 0x8, UPT ;  /* 0x000000081400788c */ /* 0x000fe2000bf06070 */
[----:B------:R-:W-:Y:S02]  /*00e0*/  HFMA2 R12, -RZ, RZ, 0, 0 ;  /* 0x00000000ff0c7431 */ /* 0x000fe400000001ff */
[----:B------:R-:W-:Y:S01]  /*00f0*/  IMAD R13, R13, UR20, RZ ;  /* 0x000000140d0d7c24 */ /* 0x000fe2000f8e02ff */
[----:B------:R-:W-:Y:S01]  /*0100*/  UMOV UR4, URZ ;  /* 0x000000ff00047c82 */ /* 0x000fe20008000000 */
[----:B------:R-:W0:Y:S04]  /*0110*/  LDCU.64 UR18, c[0x0][0x358] ;  /* 0x00006b00ff1277ac */ /* 0x000e280008000a00 */
[----:B------:R-:W-:Y:S05]  /*0120*/  BRA.U !UP0, `(.L_x_0) ;  /* 0x0000000508047547 */ /* 0x000fea000b800000 */
[----:B------:R-:W1:Y:S01]  /*0130*/  LDCU.128 UR24, c[0x0][0x380] ;  /* 0x00007000ff1877ac */ /* 0x000e620008000c00 */
[----:B------:R-:W-:Y:S02]  /*0140*/  MOV R12, RZ ;  /* 0x000000ff000c7202 */ /* 0x000fe40000000f00 */
[----:B------:R-:W-:Y:S01]  /*0150*/  MOV R14, R0 ;  /* 0x00000000000e7202 */ /* 0x000fe20000000f00 */
[----:B------:R-:W-:-:S04]  /*0160*/  ULOP3.LUT UR4, UR20, 0x7ffffff8, URZ, 0xc0, !UPT ;  /* 0x7ffffff814047892 */ /* 0x000fc8000f8ec0ff */
[----:B------:R-:W-:Y:S01]  /*0170*/  UIADD3 UR5, UPT, UPT, -UR4, URZ, URZ ;  /* 0x000000ff04057290 */ /* 0x000fe2000fffe1ff */
[----:B-1----:R-:W-:Y:S01]  /*0180*/  MOV R2, UR24 ;  /* 0x0000001800027c02 */ /* 0x002fe20008000f00 */
[----:B------:R-:W-:Y:S01]  /*0190*/  UIMAD.WIDE UR6, UR20, 0x8, UR26 ;  /* 0x00000008140678a5 */ /* 0x000fe2000f8e021a */
[----:B------:R-:W-:Y:S01]  /*01a0*/  MOV R3, UR25 ;  /* 0x0000001900037c02 */ /* 0x000fe20008000f00 */
[----:B------:R-:W-:Y:S02]  /*01b0*/  UIMAD.WIDE UR8, UR20, 0xc, UR26 ;  /* 0x0000000c140878a5 */ /* 0x000fe4000f8e021a */
[----:B------:R-:W-:Y:S01]  /*01c0*/  UIMAD.WIDE UR10, UR20, 0x10, UR26 ;  /* 0x00000010140a78a5 */ /* 0x000fe2000f8e021a */
[----:B------:R-:W-:Y:S01]  /*01d0*/  IMAD.WIDE.U32 R2, R13, 0x4, R2 ;  /* 0x000000040d027825 */ /* 0x000fe200078e0002 */
[----:B------:R-:W-:Y:S02]  /*01e0*/  UIMAD.WIDE UR12, UR20, 0x14, UR26 ;  /* 0x00000014140c78a5 */ /* 0x000fe4000f8e021a */
[----:B------:R-:W-:Y:S01]  /*01f0*/  UIMAD.WIDE UR14, UR20, 0x18, UR26 ;  /* 0x00000018140e78a5 */ /* 0x000fe2000f8e021a */
[----:B------:R-:W-:Y:S01]  /*0200*/  IADD3 R2, P0, PT, R2, 0x10, RZ ;  /* 0x0000001002027810 */ /* 0x000fe20007f1e0ff */
[----:B------:R-:W-:-:S03]  /*0210*/  UIMAD.WIDE UR16, UR20, 0x1c, UR26 ;  /* 0x0000001c141078a5 */ /* 0x000fc6000f8e021a */
[----:B------:R-:W-:-:S09]  /*0220*/  IADD3.X R3, PT, PT, RZ, R3, RZ, P0, !PT ;  /* 0x00000003ff037210 */ /* 0x000fd200007fe4ff */
.L_x_1:
[----:B------:R-:W-:Y:S01]  /*0230*/  UIMAD.WIDE UR22, UR20, 0x4, UR26 ;  /* 0x00000004141678a5 */ /* 0x000fe2000f8e021a */
[----:B------:R-:W-:Y:S02]  /*0240*/  IMAD.MOV.U32 R23, RZ, RZ, 0x4 ;  /* 0x00000004ff177424 */ /* 0x000fe400078e00ff */
[----:B------:R-:W-:Y:S01]  /*0250*/  HFMA2 R11, -RZ, RZ, 0, 2.384185791015625e-07 ;  /* 0x00000004ff0b7431 */ /* 0x000fe200000001ff */
[----:B------:R-:W-:Y:S01]  /*0260*/  MOV R25, 0x4 ;  /* 0x0000000400197802 */ /* 0x000fe20000000f00 */
[----:B0-----:R-:W2:Y:S01]  /*0270*/  LDG.E R21, desc[UR18][R2.64+-0x10] ;  /* 0xfffff01202157981 */ /* 0x001ea2000c1e1900 */
[C---:B------:R-:W-:Y:S01]  /*0280*/  IMAD.WIDE R22, R14.reuse, R23, UR26 ;  /* 0x0000001a0e167e25 */ /* 0x040fe2000f8e0217 */
[----:B------:R-:W-:Y:S02]  /*0290*/  MOV R8, UR22 ;  /* 0x0000001600087c02 */ /* 0x000fe40008000f00 */
[----:B------:R-:W-:Y:S01]  /*02a0*/  MOV R9, UR23 ;  /* 0x0000001700097c02 */ /* 0x000fe20008000f00 */
[----:B------:R-:W3:Y:S02]  /*02b0*/  LDG.E R19, desc[UR18][R2.64+-0xc] ;  /* 0xfffff41202137981 */ /* 0x000ee4000c1e1900 */
[----:B------:R-:W-:-:S02]  /*02c0*/  IMAD.WIDE R8, R14, 0x4, R8 ;  /* 0x000000040e087825 */ /* 0x000fc400078e0208 */
[----:B------:R-:W2:Y:S01]  /*02d0*/  LDG.E R22, desc[UR18][R22.64] ;  /* 0x0000001216167981 */ /* 0x000ea2000c1e1900 */
[----:B------:R-:W-:Y:S01]  /*02e0*/  MOV R5, 0x4 ;  /* 0x0000000400057802 */ /* 0x000fe20000000f00 */
[C---:B------:R-:W-:Y:S02]  /*02f0*/  IMAD.WIDE R24, R14.reuse, R25, UR6 ;  /* 0x000000060e187e25 */ /* 0x040fe4000f8e0219 */
[----:B------:R0:W3:Y:S02]  /*0300*/  LDG.E R20, desc[UR18][R8.64] ;  /* 0x0000001208147981 */ /* 0x0000e4000c1e1900 */
[----:B------:R-:W-:Y:S02]  /*0310*/  IMAD.WIDE R10, R14, R11, UR8 ;  /* 0x000000080e0a7e25 */ /* 0x000fe4000f8e020b */
[----:B------:R-:W4:Y:S04]  /*0320*/  LDG.E R18, desc[UR18][R24.64] ;  /* 0x0000001218127981 */ /* 0x000f28000c1e1900 */
[----:B------:R-:W4:Y:S01]  /*0330*/  LDG.E R17, desc[UR18][R2.64+-0x8] ;  /* 0xfffff81202117981 */ /* 0x000f22000c1e1900 */
[----:B0-----:R-:W-:-:S02]  /*0340*/  HFMA2 R9, -RZ, RZ, 0, 2.384185791015625e-07 ;  /* 0x00000004ff097431 */ /* 0x001fc400000001ff */
[----:B------:R-:W-:Y:S01]  /*0350*/  IMAD.MOV.U32 R7, RZ, RZ, 0x4 ;  /* 0x00000004ff077424 */ /* 0x000fe200078e00ff */
[----:B------:R0:W5:Y:S01]  /*0360*/  LDG.E R16, desc[UR18][R10.64] ;  /* 0x000000120a107981 */ /* 0x000162000c1e1900 */
[----:B------:R-:W-:-:S03]  /*0370*/  IMAD.WIDE R4, R14, R5, UR10 ;  /* 0x0000000a0e047e25 */ /* 0x000fc6000f8e0205 */
[----:B------:R-:W5:Y:S01]  /*0380*/  LDG.E R15, desc[UR18][R2.64+-0x4] ;  /* 0xfffffc12020f7981 */ /* 0x000f62000c1e1900 */
[C---:B------:R-:W-:Y:S01]  /*0390*/  IMAD.WIDE R6, R14.reuse, R7, UR12 ;  /* 0x0000000c0e067e25 */ /* 0x040fe2000f8e0207 */
[----:B------:R-:W-:Y:S02]  /*03a0*/  MOV R27, 0x4 ;  /* 0x00000004001b7802 */ /* 0x000fe40000000f00 */
[----:B------:R1:W5:Y:S01]  /*03b0*/  LDG.E R4, desc[UR18][R4.64] ;  /* 0x0000001204047981 */ /* 0x000362000c1e1900 */
[----:B------:R-:W-:-:S03]  /*03c0*/  IMAD.WIDE R8, R14, R9, UR14 ;  /* 0x0000000e0e087e25 */ /* 0x000fc6000f8e0209 */
[----:B------:R-:W5:Y:S01]  /*03d0*/  LDG.E R23, desc[UR18][R2.64] ;  /* 0x0000001202177981 */ /* 0x000f62000c1e1900 */
[----:B0-----:R-:W-:-:S03]  /*03e0*/  IMAD.WIDE R10, R14, R27, UR16 ;  /* 0x000000100e0a7e25 */ /* 0x001fc6000f8e021b */
[----:B------:R-:W5:Y:S04]  /*03f0*/  LDG.E R7, desc[UR18][R6.64] ;  /* 0x0000001206077981 */ /* 0x000f68000c1e1900 */
[----:B------:R-:W5:Y:S04]  /*0400*/  LDG.E R24, desc[UR18][R2.64+0x4] ;  /* 0x0000041202187981 */ /* 0x000f68000c1e1900 */
[----:B------:R-:W5:Y:S04]  /*0410*/  LDG.E R8, desc[UR18][R8.64] ;  /* 0x0000001208087981 */ /* 0x000f68000c1e1900 */
[----:B------:R-:W5:Y:S04]  /*0420*/  LDG.E R25, desc[UR18][R2.64+0x8] ;  /* 0x0000081202197981 */ /* 0x000f68000c1e1900 */
[----:B------:R-:W5:Y:S04]  /*0430*/  LDG.E R10, desc[UR18][R10.64] ;  /* 0x000000120a0a7981 */ /* 0x000f68000c1e1900 */
[----:B------:R0:W5:Y:S01]  /*0440*/  LDG.E R27, desc[UR18][R2.64+0xc] ;  /* 0x00000c12021b7981 */ /* 0x000162000c1e1900 */
[----:B------:R-:W-:-:S04]  /*0450*/  UIADD3 UR5, UPT, UPT, UR5, 0x8, URZ ;  /* 0x0000000805057890 */ /* 0x000fc8000fffe0ff */
[----:B------:R-:W-:Y:S01]  /*0460*/  UISETP.NE.AND UP0, UPT, UR5, URZ, UPT ;  /* 0x000000ff0500728c */ /* 0x000fe2000bf05270 */
[----:B-1----:R-:W-:Y:S02]  /*0470*/  MOV R5, UR20 ;  /* 0x0000001400057c02 */ /* 0x002fe40008000f00 */
[----:B0-----:R-:W-:Y:S02]  /*0480*/  IADD3 R2, P0, PT, R2, 0x20, RZ ;  /* 0x0000002002027810 */ /* 0x001fe40007f1e0ff */
[----:B------:R-:W-:Y:S02]  /*0490*/  LEA R14, R5, R14, 0x3 ;  /* 0x0000000e050e7211 */ /* 0x000fe400078e18ff */
[----:B------:R-:W-:Y:S01]  /*04a0*/  IADD3.X R3, PT, PT, RZ, R3, RZ, P0, !PT ;  /* 0x00000003ff037210 */ /* 0x000fe200007fe4ff */
[----:B--2---:R-:W-:-:S04]  /*04b0*/  FFMA R22, R21, R22, R12 ;  /* 0x0000001615167223 */ /* 0x004fc8000000000c */
[----:B---3--:R-:W-:-:S04]  /*04c0*/  FFMA R20, R19, R20, R22 ;  /* 0x0000001413147223 */ /* 0x008fc80000000016 */
[----:B----4-:R-:W-:-:S04]  /*04d0*/  FFMA R18, R17, R18, R20 ;  /* 0x0000001211127223 */ /* 0x010fc80000000014 */
[----:B-----5:R-:W-:-:S04]  /*04e0*/  FFMA R16, R15, R16, R18 ;  /* 0x000000100f107223 */ /* 0x020fc80000000012 */
[----:B------:R-:W-:-:S04]  /*04f0*/  FFMA R23, R23, R4, R16 ;  /* 0x0000000417177223 */ /* 0x000fc80000000010 */
[----:B------:R-:W-:-:S04]  /*0500*/  FFMA R24, R24, R7, R23 ;  /* 0x0000000718187223 */ /* 0x000fc80000000017 */
[----:B------:R-:W-:-:S04]  /*0510*/  FFMA R8, R25, R8, R24 ;  /* 0x0000000819087223 */ /* 0x000fc80000000018 */
[----:B------:R-:W-:Y:S01]  /*0520*/  FFMA R12, R27, R10, R8 ;  /* 0x0000000a1b0c7223 */ /* 0x000fe20000000008 */
[----:B------:R-:W-:Y:S06]  /*0530*/  BRA.U UP0, `(.L_x_1) ;  /* 0xfffffffd003c7547 */ /* 0x000fec000b83ffff */
.L_x_0:
[----:B------:R-:W-:-:S04]  /*0540*/  ULOP3.LUT UR6, UR20, 0x7, URZ, 0xc0, !UPT ;  /* 0x0000000714067892 */ /* 0x000fc8000f8ec0ff */
[----:B------:R-:W-:-:S09]  /*0550*/  UISETP.NE.AND UP0, UPT, UR6, URZ, UPT ;  /* 0x000000ff0600728c */ /* 0x000fd2000bf05270 */
[----:B------:R-:W-:Y:S05]  /*0560*/  BRA.U !UP0, `(.L_x_2) ;  /* 0x0000000508387547 */ /* 0x000fea000b800000 */
[----:B------:R-:W-:Y:S02]  /*0570*/  UISETP.GE.U32.AND UP0, UPT, UR6, 0x4, UPT ;  /* 0x000000040600788c */ /* 0x000fe4000bf06070 */
[----:B------:R-:W-:-:S04]  /*0580*/  ULOP3.LUT UR5, UR20, 0x3, URZ, 0xc0, !UPT ;  /* 0x0000000314057892 */ /* 0x000fc8000f8ec0ff */
[----:B------:R-:W-:-:S03]  /*0590*/  UISETP.NE.AND UP1, UPT, UR5, URZ, UPT ;  /* 0x000000ff0500728c */ /* 0x000fc6000bf25270 */
[----:B------:R-:W-:Y:S08]  /*05a0*/  BRA.U !UP0, `(.L_x_3) ;  /* 0x00000001087c7547 */ /* 0x000ff0000b800000 */
[----:B------:R-:W1:Y:S01]  /*05b0*/  LDC.64 R6, c[0x0][0x388] ;  /* 0x0000e200ff067b82 */ /* 0x000e620000000a00 */
[----:B------:R-:W2:Y:S01]  /*05c0*/  LDCU.64 UR6, c[0x0][0x380] ;  /* 0x00007000ff0677ac */ /* 0x000ea20008000a00 */
[----:B------:R-:W-:Y:S01]  /*05d0*/  IMAD.U32 R9, RZ, RZ, UR4 ;  /* 0x00000004ff097e24 */ /* 0x000fe2000f8e00ff */
[C---:B------:R-:W-:Y:S02]  /*05e0*/  IADD3 R3, PT, PT, R13.reuse, UR4, RZ ;  /* 0x000000040d037c10 */ /* 0x040fe4000fffe0ff */
[----:B------:R-:W-:Y:S01]  /*05f0*/  IADD3 R10, P0, PT, R13, UR4, RZ ;  /* 0x000000040d0a7c10 */ /* 0x000fe2000ff1e0ff */
[----:B------:R-:W-:Y:S01]  /*0600*/  IMAD R9, R9, UR20, R0 ;  /* 0x0000001409097c24 */ /* 0x000fe2000f8e0200 */
[----:B------:R-:W-:Y:S01]  /*0610*/  MOV R11, UR20 ;  /* 0x00000014000b7c02 */ /* 0x000fe20008000f00 */
[----:B------:R-:W3:Y:S01]  /*0620*/  LDC.64 R4, c[0x0][0x380] ;  /* 0x0000e000ff047b82 */ /* 0x000ee20000000a00 */
[----:B------:R-:W-:Y:S01]  /*0630*/  MOV R15, UR20 ;  /* 0x00000014000f7c02 */ /* 0x000fe20008000f00 */
[----:B-1----:R-:W-:Y:S01]  /*0640*/  IMAD.WIDE R6, R9, 0x4, R6 ;  /* 0x0000000409067825 */ /* 0x002fe200078e0206 */
[----:B------:R-:W-:-:S05]  /*0650*/  MOV R9, UR20 ;  /* 0x0000001400097c02 */ /* 0x000fca0008000f00 */
[----:B------:R-:W-:Y:S02]  /*0660*/  IMAD.WIDE R8, R9, 0x4, R6 ;  /* 0x0000000409087825 */ /* 0x000fe400078e0206 */
[----:B0-----:R-:W4:Y:S02]  /*0670*/  LDG.E R6, desc[UR18][R6.64] ;  /* 0x0000001206067981 */ /* 0x001f24000c1e1900 */
[----:B---3--:R-:W-:Y:S01]  /*0680*/  IMAD.WIDE.U32 R4, R3, 0x4, R4 ;  /* 0x0000000403047825 */ /* 0x008fe200078e0004 */
[----:B------:R-:W-:Y:S01]  /*0690*/  IADD3.X R3, PT, PT, RZ, RZ, RZ, P0, !PT ;  /* 0x000000ffff037210 */ /* 0x000fe200007fe4ff */
[----:B------:R-:W3:Y:S01]  /*06a0*/  LDG.E R17, desc[UR18][R8.64] ;  /* 0x0000001208117981 */ /* 0x000ee2000c1e1900 */
[----:B--2---:R-:W-:-:S03]  /*06b0*/  LEA R2, P0, R10, UR6, 0x2 ;  /* 0x000000060a027c11 */ /* 0x004fc6000f8010ff */
[----:B------:R-:W4:Y:S01]  /*06c0*/  LDG.E R5, desc[UR18][R4.64] ;  /* 0x0000001204057981 */ /* 0x000f22000c1e1900 */
[----:B------:R-:W-:Y:S01]  /*06d0*/  LEA.HI.X R3, R10, UR7, R3, 0x2, P0 ;  /* 0x000000070a037c11 */ /* 0x000fe200080f1403 */
[----:B------:R-:W-:-:S04]  /*06e0*/  IMAD.WIDE R10, R11, 0x4, R8 ;  /* 0x000000040b0a7825 */ /* 0x000fc800078e0208 */
[----:B------:R-:W3:Y:S01]  /*06f0*/  LDG.E R16, desc[UR18][R2.64+0x4] ;  /* 0x0000041202107981 */ /* 0x000ee2000c1e1900 */
[----:B------:R-:W-:-:S03]  /*0700*/  IMAD.WIDE R14, R15, 0x4, R10 ;  /* 0x000000040f0e7825 */ /* 0x000fc600078e020a */
[----:B------:R-:W2:Y:S04]  /*0710*/  LDG.E R19, desc[UR18][R10.64] ;  /* 0x000000120a137981 */ /* 0x000ea8000c1e1900 */
[----:B------:R-:W2:Y:S04]  /*0720*/  LDG.E R18, desc[UR18][R2.64+0x8] ;  /* 0x0000081202127981 */ /* 0x000ea8000c1e1900 */
[----:B------:R-:W5:Y:S04]  /*0730*/  LDG.E R20, desc[UR18][R2.64+0xc] ;  /* 0x00000c1202147981 */ /* 0x000f68000c1e1900 */
[----:B------:R-:W5:Y:S01]  /*0740*/  LDG.E R14, desc[UR18][R14.64] ;  /* 0x000000120e0e7981 */ /* 0x000f62000c1e1900 */
[----:B------:R-:W-:Y:S01]  /*0750*/  UIADD3 UR4, UPT, UPT, UR4, 0x4, URZ ;  /* 0x0000000404047890 */ /* 0x000fe2000fffe0ff */
[----:B----4-:R-:W-:-:S04]  /*0760*/  FFMA R5, R5, R6, R12 ;  /* 0x0000000605057223 */ /* 0x010fc8000000000c */
[----:B---3--:R-:W-:-:S04]  /*0770*/  FFMA R5, R16, R17, R5 ;  /* 0x0000001110057223 */ /* 0x008fc80000000005 */
[----:B--2---:R-:W-:-:S04]  /*0780*/  FFMA R5, R18, R19, R5 ;  /* 0x0000001312057223 */ /* 0x004fc80000000005 */
[----:B-----5:R-:W-:-:S07]  /*0790*/  FFMA R12, R20, R14, R5 ;  /* 0x0000000e140c7223 */ /* 0x020fce0000000005 */
.L_x_3:
[----:B------:R-:W-:Y:S05]  /*07a0*/  BRA.U !UP1, `(.L_x_2) ;  /* 0x0000000109a87547 */ /* 0x000fea000b800000 */
[----:B------:R-:W-:Y:S01]  /*07b0*/  UISETP.NE.AND UP0, UPT, UR5, 0x1, UPT ;  /* 0x000000010500788c */ /* 0x000fe2000bf05270 */
[----:B------:R-:W-:Y:S01]  /*07c0*/  MOV R7, UR4 ;  /* 0x0000000400077c02 */ /* 0x000fe20008000f00 */
[----:B------:R-:W-:Y:S02]  /*07d0*/  ULOP3.LUT UR5, UR20, 0x1, URZ, 0xc0, !UPT ;  /* 0x0000000114057892 */ /* 0x000fe4000f8ec0ff */
[----:B------:R-:W-:Y:S02]  /*07e0*/  MOV R15, UR20 ;  /* 0x00000014000f7c02 */ /* 0x000fe40008000f00 */
[----:B------:R-:W-:Y:S01]  /*07f0*/  UISETP.NE.U32.AND UP1, UPT, UR5, 0x1, UPT ;  /* 0x000000010500788c */ /* 0x000fe2000bf25070 */
[----:B------:R-:W-:-:S04]  /*0800*/  PLOP3.LUT P1, PT, PT, PT, UP0, 0x80, 0x8 ;  /* 0x000000000008781c */ /* 0x000fc80003f2f008 */
[----:B------:R-:W1:Y:S01]  /*0810*/  @UP0 LDCU.128 UR8, c[0x0][0x380] ;  /* 0x00007000ff0807ac */ /* 0x000e620008000c00 */
[----:B------:R-:W-:Y:S01]  /*0820*/  PLOP3.LUT P0, PT, PT, PT, UP1, 0x80, 0x8 ;  /* 0x000000000008781c */ /* 0x000fe20003f0f018 */
[----:B------:R-:W2:Y:S04]  /*0830*/  @UP0 LDCU.64 UR6, c[0x0][0x380] ;  /* 0x00007000ff0607ac */ /* 0x000ea80008000a00 */
[----:B------:R-:W3:Y:S03]  /*0840*/  @!UP1 LDCU.128 UR12, c[0x0][0x380] ;  /* 0x00007000ff0c97ac */ /* 0x000ee60008000c00 */
[C---:B------:R-:W-:Y:S02]  /*0850*/  @P1 IADD3 R3, PT, PT, R13.reuse, UR4, RZ ;  /* 0x000000040d031c10 */ /* 0x040fe4000fffe0ff */
[----:B------:R-:W-:Y:S01]  /*0860*/  @P1 IADD3 R6, P2, PT, R13, UR4, RZ ;  /* 0x000000040d061c10 */ /* 0x000fe2000ff5e0ff */
[----:B------:R-:W-:Y:S01]  /*0870*/  @UP0 UIADD3 UR4, UPT, UPT, UR4, 0x2, URZ ;  /* 0x0000000204040890 */ /* 0x000fe2000fffe0ff */
[----:B-1----:R-:W-:Y:S01]  /*0880*/  MOV R11, UR9 ;  /* 0x00000009000b7c02 */ /* 0x002fe20008000f00 */
[----:B------:R-:W-:Y:S01]  /*0890*/  IMAD.U32 R10, RZ, RZ, UR8 ;  /* 0x00000008ff0a7e24 */ /* 0x000fe2000f8e00ff */
[----:B------:R-:W-:-:S02]  /*08a0*/  MOV R4, UR10 ;  /* 0x0000000a00047c02 */ /* 0x000fc40008000f00 */
[----:B------:R-:W-:Y:S01]  /*08b0*/  MOV R5, UR11 ;  /* 0x0000000b00057c02 */ /* 0x000fe20008000f00 */
[----:B------:R-:W-:-:S04]  /*08c0*/  @P1 IMAD.WIDE.U32 R10, R3, 0x4, R10 ;  /* 0x00000004030a1825 */ /* 0x000fc800078e000a */
[----:B------:R-:W-:Y:S01]  /*08d0*/  @P1 IMAD R3, R7, UR20, R0 ;  /* 0x0000001407031c24 */ /* 0x000fe2000f8e0200 */
[----:B------:R-:W-:Y:S01]  /*08e0*/  @P1 IADD3.X R7, PT, PT, RZ, RZ, RZ, P2, !PT ;  /* 0x000000ffff071210 */ /* 0x000fe200017fe4ff */
[----:B------:R-:W-:Y:S01]  /*08f0*/  IMAD.U32 R19, RZ, RZ, UR4 ;  /* 0x00000004ff137e24 */ /* 0x000fe2000f8e00ff */
[C---:B--2---:R-:W-:Y:S01]  /*0900*/  @P1 LEA R2, P2, R6.reuse, UR6, 0x2 ;  /* 0x0000000606021c11 */ /* 0x044fe2000f8410ff */
[----:B------:R-:W-:Y:S01]  /*0910*/  @P1 IMAD.WIDE R4, R3, 0x4, R4 ;  /* 0x0000000403041825 */ /* 0x000fe200078e0204 */
[----:B------:R-:W-:Y:S01]  /*0920*/  @!P0 IADD3 R17, PT, PT, R13, UR4, RZ ;  /* 0x000000040d118c10 */ /* 0x000fe2000fffe0ff */
[----:B0-----:R-:W2:Y:S01]  /*0930*/  @P1 LDG.E R11, desc[UR18][R10.64] ;  /* 0x000000120a0b1981 */ /* 0x001ea2000c1e1900 */
[----:B------:R-:W-:Y:S01]  /*0940*/  @P1 LEA.HI.X R3, R6, UR7, R7, 0x2, P2 ;  /* 0x0000000706031c11 */ /* 0x000fe200090f1407 */
[----:B------:R-:W-:Y:S01]  /*0950*/  @!P0 IMAD R19, R19, UR20, R0 ;  /* 0x0000001413138c24 */ /* 0x000fe2000f8e0200 */
[----:B---3--:R-:W-:Y:S01]  /*0960*/  MOV R6, UR12 ;  /* 0x0000000c00067c02 */ /* 0x008fe20008000f00 */
[----:B------:R-:W-:Y:S01]  /*0970*/  @P1 IMAD.WIDE R14, R15, 0x4, R4 ;  /* 0x000000040f0e1825 */ /* 0x000fe200078e0204 */
[----:B------:R-:W-:Y:S01]  /*0980*/  MOV R7, UR13 ;  /* 0x0000000d00077c02 */ /* 0x000fe20008000f00 */
[----:B------:R-:W2:Y:S01]  /*0990*/  @P1 LDG.E R4, desc[UR18][R4.64] ;  /* 0x0000001204041981 */ /* 0x000ea2000c1e1900 */
[----:B------:R-:W-:-:S02]  /*09a0*/  MOV R8, UR14 ;  /* 0x0000000e00087c02 */ /* 0x000fc40008000f00 */
[----:B------:R-:W-:Y:S01]  /*09b0*/  MOV R9, UR15 ;  /* 0x0000000f00097c02 */ /* 0x000fe20008000f00 */
[----:B------:R-:W-:Y:S01]  /*09c0*/  @!P0 IMAD.WIDE.U32 R6, R17, 0x4, R6 ;  /* 0x0000000411068825 */ /* 0x000fe200078e0006 */
[----:B------:R-:W3:Y:S03]  /*09d0*/  @P1 LDG.E R14, desc[UR18][R14.64] ;  /* 0x000000120e0e1981 */ /* 0x000ee6000c1e1900 */
[----:B------:R-:W-:Y:S01]  /*09e0*/  @!P0 IMAD.WIDE R8, R19, 0x4, R8 ;  /* 0x0000000413088825 */ /* 0x000fe200078e0208 */
[----:B------:R-:W3:Y:S04]  /*09f0*/  @P1 LDG.E R2, desc[UR18][R2.64+0x4] ;  /* 0x0000041202021981 */ /* 0x000ee8000c1e1900 */
[----:B------:R-:W4:Y:S04]  /*0a00*/  @!P0 LDG.E R7, desc[UR18][R6.64] ;  /* 0x0000001206078981 */ /* 0x000f28000c1e1900 */
[----:B------:R-:W4:Y:S01]  /*0a10*/  @!P0 LDG.E R8, desc[UR18][R8.64] ;  /* 0x0000001208088981 */ /* 0x000f22000c1e1900 */
[----:B--2---:R-:W-:-:S04]  /*0a20*/  @P1 FFMA R11, R11, R4, R12 ;  /* 0x000000040b0b1223 */ /* 0x004fc8000000000c */
[----:B---3--:R-:W-:-:S04]  /*0a30*/  @P1 FFMA R12, R2, R14, R11 ;  /* 0x0000000e020c1223 */ /* 0x008fc8000000000b */
[----:B----4-:R-:W-:-:S07]  /*0a40*/  @!P0 FFMA R12, R7, R8, R12 ;  /* 0x00000008070c8223 */ /* 0x010fce000000000c */
.L_x_2:
[----:B------:R-:W1:Y:S01]  /*0a50*/  LDC.64 R2, c[0x0][0x390] ;  /* 0x0000e400ff027b82 */ /* 0x000e620000000a00 */
[----:B------:R-:W-:-:S05]  /*0a60*/  IADD3 R13, PT, PT, R0, R13, RZ ;  /* 0x0000000d000d7210 */ /* 0x000fca0007ffe0ff */
[----:B-1----:R-:W-:-:S05]  /*0a70*/  IMAD.WIDE R2, R13, 0x4, R2 ;  /* 0x000000040d027825 */ /* 0x002fca00078e0202 */
[----:B0-----:R-:W-:Y:S01]  /*0a80*/  STG.E desc[UR18][R2.64], R12 ;  /* 0x0000000c02007986 */ /* 0x001fe2000c101912 */
[----:B------:R-:W-:Y:S05]  /*0a90*/  EXIT ;  /* 0x000000000000794d */ /* 0x000fea0003800000 */
.L_x_4:
[----:B------:R-:W-:-:S00]  /*0aa0*/  BRA `(.L_x_4) ;  /* 0xfffffffc00fc7947 */ /* 0x000fc0000383ffff */
[----:B------:R-:W-:-:S00]  /*0ab0*/  NOP ;  /* 0x0000000000007918 */ /* 0x000fc00000000000 */
        /* <DEDUP_REMOVED lines=12> */
.L_x_6:


//--------------------- .text._Z9vectorAddPfS_S_  --------------------------
	.section	.text._Z9vectorAddPfS_S_,"ax",@progbits
	.align	128
        .global         _Z9vectorAddPfS_S_
        .type           _Z9vectorAddPfS_S_,@function
        .size           _Z9vectorAddPfS_S_,(.L_x_7 - _Z9vectorAddPfS_S_)
        .other          _Z9vectorAddPfS_S_,@"STO_CUDA_ENTRY STV_DEFAULT"
_Z9vectorAddPfS_S_:
.text._Z9vectorAddPfS_S_:
[----:B------:R-:W-:Y:S01]  /*0000*/  LDC R1, c[0x0][0x37c] ;  /* 0x0000df00ff017b82 */ /* 0x000fe20000000800 */
[----:B------:R-:W0:Y:S07]  /*0010*/  S2R R9, SR_TID.X ;  /* 0x0000000000097919 */ /* 0x000e2e0000002100 */
[----:B------:R-:W0:Y:S08]  /*0020*/  S2UR UR4, SR_CTAID.X ;  /* 0x00000000000479c3 */ /* 0x000e300000002500 */
[----:B------:R-:W0:Y:S02]  /*0030*/  LDC R0, c[0x0][0x360] ;  /* 0x0000d800ff007b82 */ /* 0x000e240000000800 */
[----:B0-----:R-:W-:-:S05]  /*0040*/  IMAD R9, R0, UR4, R9 ;  /* 0x0000000400097c24 */ /* 0x001fca000f8e0209 */
[----:B------:R-:W-:-:S13]  /*0050*/  ISETP.GT.AND P0, PT, R9, 0xf423f, PT ;  /* 0x000f423f0900780c */ /* 0x000fda0003f04270 */
[----:B------:R-:W-:Y:S05]  /*0060*/  @P0 EXIT ;  /* 0x000000000000094d */ /* 0x000fea0003800000 */
[----:B------:R-:W0:Y:S01]  /*0070*/  LDC.64 R2, c[0x0][0x380] ;  /* 0x0000e000ff027b82 */ /* 0x000e220000000a00 */
[----:B------:R-:W1:Y:S07]  /*0080*/  LDCU.64 UR4, c[0x0][0x358] ;  /* 0x00006b00ff0477ac */ /* 0x000e6e0008000a00 */
[----:B------:R-:W2:Y:S08]  /*0090*/  LDC.64 R4, c[0x0][0x388] ;  /* 0x0000e200ff047b82 */ /* 0x000eb00000000a00 */
[----:B------:R-:W3:Y:S01]  /*00a0*/  LDC.64 R6, c[0x0][0x390] ;  /* 0x0000e400ff067b82 */ /* 0x000ee20000000a00 */
[----:B0-----:R-:W-:-:S06]  /*00b0*/  IMAD.WIDE R2, R9, 0x4, R2 ;  /* 0x0000000409027825 */ /* 0x001fcc00078e0202 */
[----:B-1----:R-:W4:Y:S01]  /*00c0*/  LDG.E R2, desc[UR4][R2.64] ;  /* 0x0000000402027981 */ /* 0x002f22000c1e1900 */
[----:B--2---:R-:W-:-:S06]  /*00d0*/  IMAD.WIDE R4, R9, 0x4, R4 ;  /* 0x0000000409047825 */ /* 0x004fcc00078e0204 */
[----:B------:R-:W4:Y:S01]  /*00e0*/  LDG.E R5, desc[UR4][R4.64] ;  /* 0x0000000404057981 */ /* 0x000f22000c1e1900 */
[----:B---3--:R-:W-:-:S04]  /*00f0*/  IMAD.WIDE R6, R9, 0x4, R6 ;  /* 0x0000000409067825 */ /* 0x008fc800078e0206 */
[----:B----4-:R-:W-:-:S05]  /*0100*/  FADD R9, R2, R5 ;  /* 0x0000000502097221 */ /* 0x010fca0000000000 */
[----:B------:R-:W-:Y:S01]  /*0110*/  STG.E desc[UR4][R6.64], R9 ;  /* 0x0000000906007986 */ /* 0x000fe2000c101904 */
[----:B------:R-:W-:Y:S05]  /*0120*/  EXIT ;  /* 0x000000000000794d */ /* 0x000fea0003800000 */
.L_x_5:
        /* <DEDUP_REMOVED lines=13> */
.L_x_7:


//--------------------- .nv.shared.reserved.0     --------------------------
	.section	.nv.shared.reserved.0,"aw",@nobits
	.weak		__nv_reservedSMEM_offset_0_alias
	.size		__nv_reservedSMEM_offset_0_alias, 0, 64
	.other		__nv_reservedSMEM_offset_0_alias,@"STO_CUDA_RESERVED_SHARED STV_DEFAULT"
__nv_reservedSMEM_offset_0_alias:
	.zero		0
	.zero		64


//--------------------- .nv.constant0._Z9matrixMulPfS_S_i --------------------------
	.section	.nv.constant0._Z9matrixMulPfS_S_i,"a",@progbits
	.sectionflags	@""
	.align	4
.nv.constant0._Z9matrixMulPfS_S_i:
	.zero		924


//--------------------- .nv.constant0._Z9vectorAddPfS_S_ --------------------------
	.section	.nv.constant0._Z9vectorAddPfS_S_,"a",@progbits
	.sectionflags	@""
	.align	4
.nv.constant0._Z9vectorAddPfS_S_:
	.zero		920


//--------------------- SYMBOLS --------------------------

	.type		.nv.reservedSmem.offset0,@object
	.size		.nv.reservedSmem.offset0,0x4
